	.headerflags	@"EF_CUDA_TEXMODE_UNIFIED EF_CUDA_64BIT_ADDRESS EF_CUDA_ACCELERATORS EF_CUDA_SM90 EF_CUDA_VIRTUAL_SM(EF_CUDA_SM90)"
	.elftype	@"ET_EXEC"


//--------------------- .nv.info                  --------------------------
	.section	.nv.info,"",@"SHT_CUDA_INFO"
	.align	4


	//----- nvinfo : EIATTR_REGCOUNT
	.align		4
        /*0000*/ 	.byte	0x04, 0x2f
        /*0002*/ 	.short	(.L_1 - .L_0)
	.align		4
.L_0:
        /*0004*/ 	.word	index@(triton_poi_fused_convolution_max_pool2d_with_indices_relu_10)
        /*0008*/ 	.word	0x00000012


	//----- nvinfo : EIATTR_MIN_STACK_SIZE
	.align		4
.L_1:
        /*000c*/ 	.byte	0x04, 0x12
        /*000e*/ 	.short	(.L_3 - .L_2)
	.align		4
.L_2:
        /*0010*/ 	.word	index@(triton_poi_fused_convolution_max_pool2d_with_indices_relu_10)
        /*0014*/ 	.word	0x00000000


	//----- nvinfo : EIATTR_FRAME_SIZE
	.align		4
.L_3:
        /*0018*/ 	.byte	0x04, 0x11
        /*001a*/ 	.short	(.L_5 - .L_4)
	.align		4
.L_4:
        /*001c*/ 	.word	index@(triton_poi_fused_convolution_max_pool2d_with_indices_relu_10)
        /*0020*/ 	.word	0x00000000


	//----- nvinfo : EIATTR_MIN_STACK_SIZE
	.align		4
.L_5:
        /*0024*/ 	.byte	0x04, 0x12
        /*0026*/ 	.short	(.L_7 - .L_6)
	.align		4
.L_6:
        /*0028*/ 	.word	index@(triton_poi_fused_convolution_max_pool2d_with_indices_relu_10)
        /*002c*/ 	.word	0x00000000
.L_7:


//--------------------- .nv.info.triton_poi_fused_convolution_max_pool2d_with_indices_relu_10 --------------------------
	.section	.nv.info.triton_poi_fused_convolution_max_pool2d_with_indices_relu_10,"",@"SHT_CUDA_INFO"
	.sectionflags	@""
	.align	4


	//----- nvinfo : EIATTR_CUDA_API_VERSION
	.align		4
        /*0000*/ 	.byte	0x04, 0x37
        /*0002*/ 	.short	(.L_9 - .L_8)
.L_8:
        /*0004*/ 	.word	0x0000007c


	//----- nvinfo : EIATTR_KPARAM_INFO
	.align		4
.L_9:
        /*0008*/ 	.byte	0x04, 0x17
        /*000a*/ 	.short	(.L_11 - .L_10)
.L_10:
        /*000c*/ 	.word	0x00000000
        /*0010*/ 	.short	0x0002
        /*0012*/ 	.short	0x0010
        /*0014*/ 	.byte	0x00, 0xf0, 0x11, 0x00


	//----- nvinfo : EIATTR_KPARAM_INFO
	.align		4
.L_11:
        /*0018*/ 	.byte	0x04, 0x17
        /*001a*/ 	.short	(.L_13 - .L_12)
.L_12:
        /*001c*/ 	.word	0x00000000
        /*0020*/ 	.short	0x0001
        /*0022*/ 	.short	0x0008
        /*0024*/ 	.byte	0x00, 0xf4, 0x21, 0x00


	//----- nvinfo : EIATTR_KPARAM_INFO
	.align		4
.L_13:
        /*0028*/ 	.byte	0x04, 0x17
        /*002a*/ 	.short	(.L_15 - .L_14)
.L_14:
        /*002c*/ 	.word	0x00000000
        /*0030*/ 	.short	0x0000
        /*0032*/ 	.short	0x0000
        /*0034*/ 	.byte	0x00, 0xf4, 0x21, 0x00


	//----- nvinfo : EIATTR_SPARSE_MMA_MASK
	.align		4
.L_15:
        /*0038*/ 	.byte	0x03, 0x50
        /*003a*/ 	.short	0x0000


	//----- nvinfo : EIATTR_MAXREG_COUNT
	.align		4
        /*003c*/ 	.byte	0x03, 0x1b
        /*003e*/ 	.short	0x00ff


	//----- nvinfo : EIATTR_EXIT_INSTR_OFFSETS
	.align		4
        /*0040*/ 	.byte	0x04, 0x1c
        /*0042*/ 	.short	(.L_17 - .L_16)


	//   ....[0]....
.L_16:
        /*0044*/ 	.word	0x000002d0


	//----- nvinfo : EIATTR_REQNTID
	.align		4
.L_17:
        /*0048*/ 	.byte	0x04, 0x10
        /*004a*/ 	.short	(.L_19 - .L_18)
.L_18:
        /*004c*/ 	.word	0x00000080
        /*0050*/ 	.word	0x00000001
        /*0054*/ 	.word	0x00000001


	//----- nvinfo : EIATTR_CBANK_PARAM_SIZE
	.align		4
.L_19:
        /*0058*/ 	.byte	0x03, 0x19
        /*005a*/ 	.short	0x0014


	//----- nvinfo : EIATTR_PARAM_CBANK
	.align		4
        /*005c*/ 	.byte	0x04, 0x0a
        /*005e*/ 	.short	(.L_21 - .L_20)
	.align		4
.L_20:
        /*0060*/ 	.word	index@(.nv.constant0.triton_poi_fused_convolution_max_pool2d_with_indices_relu_10)
        /*0064*/ 	.short	0x0210
        /*0066*/ 	.short	0x0014


	//----- nvinfo : EIATTR_SW_WAR
	.align		4
.L_21:
        /*0068*/ 	.byte	0x04, 0x36
        /*006a*/ 	.short	(.L_23 - .L_22)
.L_22:
        /*006c*/ 	.word	0x00000008
.L_23:


//--------------------- .nv.callgraph             --------------------------
	.section	.nv.callgraph,"",@"SHT_CUDA_CALLGRAPH"
	.align	4
	.sectionentsize	8
	.align		4
        /*0000*/ 	.word	0x00000000
	.align		4
        /*0004*/ 	.word	0xffffffff
	.align		4
        /*0008*/ 	.word	0x00000000
	.align		4
        /*000c*/ 	.word	0xfffffffe
	.align		4
        /*0010*/ 	.word	0x00000000
	.align		4
        /*0014*/ 	.word	0xfffffffd
	.align		4
        /*0018*/ 	.word	0x00000000
	.align		4
        /*001c*/ 	.word	0xfffffffc


//--------------------- .text.triton_poi_fused_convolution_max_pool2d_with_indices_relu_10 --------------------------
	.section	.text.triton_poi_fused_convolution_max_pool2d_with_indices_relu_10,"ax",@progbits
	.align	128
        .global         triton_poi_fused_convolution_max_pool2d_with_indices_relu_10
        .type           triton_poi_fused_convolution_max_pool2d_with_indices_relu_10,@function
        .size           triton_poi_fused_convolution_max_pool2d_with_indices_relu_10,(.L_x_1 - triton_poi_fused_convolution_max_pool2d_with_indices_relu_10)
        .other          triton_poi_fused_convolution_max_pool2d_with_indices_relu_10,@"STO_CUDA_ENTRY STV_DEFAULT"
triton_poi_fused_convolution_max_pool2d_with_indices_relu_10:
.text.triton_poi_fused_convolution_max_pool2d_with_indices_relu_10:
[----:B------:R-:W-:Y:S01]  /*0000*/  LDC R1, c[0x0][0x28] ;  /* 0x00000a00ff017b82 */ /* 0x000fe20000000800 */
[----:B------:R-:W1:Y:S07]  /*0010*/  S2R R0, SR_TID.X ;  /* 0x0000000000007919 */ /* 0x000e6e0000002100 */
[----:B------:R-:W2:Y:S01]  /*0020*/  LDC.64 R4, c[0x0][0x218] ;  /* 0x00008600ff047b82 */ /* 0x000ea20000000a00 */
[----:B------:R-:W-:Y:S01]  /*0030*/  ULDC.64 UR4, c[0x0][0x208] ;  /* 0x0000820000047ab9 */ /* 0x000fe20000000a00 */
[----:B------:R-:W3:Y:S06]  /*0040*/  S2R R7, SR_CTAID.X ;  /* 0x0000000000077919 */ /* 0x000eec0000002500 */
[----:B------:R-:W4:Y:S01]  /*0050*/  LDC.64 R2, c[0x0][0x210] ;  /* 0x00008400ff027b82 */ /* 0x000f220000000a00 */
[----:B-1----:R-:W-:Y:S01]  /*0060*/  IMAD.SHL.U32 R0, R0, 0x4, RZ ;  /* 0x0000000400007824 */ /* 0x002fe200078e00ff */
[----:B---3--:R-:W-:-:S04]  /*0070*/  SHF.R.S32.HI R6, RZ, 0x15, R7 ;  /* 0x00000015ff067819 */ /* 0x008fc80000011407 */
[----:B------:R-:W-:-:S05]  /*0080*/  LOP3.LUT R0, R0, 0x1fc, RZ, 0xc0, !PT ;  /* 0x000001fc00007812 */ /* 0x000fca00078ec0ff */
[----:B------:R-:W-:Y:S01]  /*0090*/  IMAD R7, R7, 0x400, R0 ;  /* 0x0000040007077824 */ /* 0x000fe200078e0200 */
[----:B------:R-:W-:-:S03]  /*00a0*/  SGXT R0, R6, 0x1 ;  /* 0x000000010600781a */ /* 0x000fc60000000200 */
[----:B----4-:R-:W-:Y:S01]  /*00b0*/  IMAD.WIDE R2, R7, 0x4, R2 ;  /* 0x0000000407027825 */ /* 0x010fe200078e0202 */
[----:B------:R-:W-:-:S04]  /*00c0*/  LEA.HI R0, R0, R7, RZ, 0x8 ;  /* 0x0000000700007211 */ /* 0x000fc800078f40ff */
[----:B------:R-:W-:Y:S01]  /*00d0*/  LOP3.LUT R0, R0, 0xffffff00, RZ, 0xc0, !PT ;  /* 0xffffff0000007812 */ /* 0x000fe200078ec0ff */
[----:B------:R-:W3:Y:S04]  /*00e0*/  LDG.E.128 R12, desc[UR4][R2.64+0x800] ;  /* 0x00080004020c7981 */ /* 0x000ee8000c1e1d00 */
[----:B------:R-:W-:-:S04]  /*00f0*/  IMAD.IADD R9, R7, 0x1, -R0 ;  /* 0x0000000107097824 */ /* 0x000fc800078e0a00 */
[----:B--2---:R-:W-:Y:S02]  /*0100*/  IMAD.WIDE R4, R9, 0x4, R4 ;  /* 0x0000000409047825 */ /* 0x004fe400078e0204 */
[----:B------:R-:W2:Y:S04]  /*0110*/  LDG.E.128 R8, desc[UR4][R2.64] ;  /* 0x0000000402087981 */ /* 0x000ea8000c1e1d00 */
[----:B------:R-:W3:Y:S02]  /*0120*/  LDG.E.EL.128 R4, desc[UR4][R4.64] ;  /* 0x0000000404047981 */ /* 0x000ee4000c2e1d00 */
[CC--:B---3--:R-:W-:Y:S01]  /*0130*/  FSETP.GEU.AND P6, PT, R12.reuse, -R4.reuse, PT ;  /* 0x800000040c00720b */ /* 0x0c8fe20003fce000 */
[--C-:B------:R-:W-:Y:S01]  /*0140*/  FADD R12, R12, R4.reuse ;  /* 0x000000040c0c7221 */ /* 0x100fe20000000000 */
[C---:B--2---:R-:W-:Y:S01]  /*0150*/  FSETP.GEU.AND P2, PT, R8.reuse, -R4, PT ;  /* 0x800000040800720b */ /* 0x044fe20003f4e000 */
[----:B------:R-:W-:Y:S01]  /*0160*/  FADD R8, R8, R4 ;  /* 0x0000000408087221 */ /* 0x000fe20000000000 */
[----:B------:R-:W-:-:S02]  /*0170*/  FSETP.GEU.AND P5, PT, R13, -R5, PT ;  /* 0x800000050d00720b */ /* 0x000fc40003fae000 */
[----:B------:R-:W-:Y:S01]  /*0180*/  SEL R4, R12, RZ, P6 ;  /* 0x000000ff0c047207 */ /* 0x000fe20003000000 */
[----:B------:R-:W-:Y:S01]  /*0190*/  FADD R13, R13, R5 ;  /* 0x000000050d0d7221 */ /* 0x000fe20000000000 */
[CC--:B------:R-:W-:Y:S01]  /*01a0*/  FSETP.GEU.AND P4, PT, R14.reuse, -R6.reuse, PT ;  /* 0x800000060e00720b */ /* 0x0c0fe20003f8e000 */
[--C-:B------:R-:W-:Y:S01]  /*01b0*/  FADD R14, R14, R6.reuse ;  /* 0x000000060e0e7221 */ /* 0x100fe20000000000 */
[C---:B------:R-:W-:Y:S01]  /*01c0*/  FSETP.GEU.AND P3, PT, R15.reuse, -R7, PT ;  /* 0x800000070f00720b */ /* 0x040fe20003f6e000 */
[----:B------:R-:W-:Y:S01]  /*01d0*/  FADD R15, R15, R7 ;  /* 0x000000070f0f7221 */ /* 0x000fe20000000000 */
[C---:B------:R-:W-:Y:S01]  /*01e0*/  FSETP.GEU.AND P1, PT, R9.reuse, -R5, PT ;  /* 0x800000050900720b */ /* 0x040fe20003f2e000 */
[----:B------:R-:W-:Y:S01]  /*01f0*/  FADD R9, R9, R5 ;  /* 0x0000000509097221 */ /* 0x000fe20000000000 */
[C---:B------:R-:W-:Y:S01]  /*0200*/  FSETP.GEU.AND P0, PT, R10.reuse, -R6, PT ;  /* 0x800000060a00720b */ /* 0x040fe20003f0e000 */
[----:B------:R-:W-:Y:S01]  /*0210*/  FADD R10, R10, R6 ;  /* 0x000000060a0a7221 */ /* 0x000fe20000000000 */
[C---:B------:R-:W-:Y:S01]  /*0220*/  FSETP.GEU.AND P6, PT, R11.reuse, -R7, PT ;  /* 0x800000070b00720b */ /* 0x040fe20003fce000 */
[----:B------:R-:W-:Y:S01]  /*0230*/  FADD R11, R11, R7 ;  /* 0x000000070b0b7221 */ /* 0x000fe20000000000 */
[----:B------:R-:W-:-:S02]  /*0240*/  SEL R5, R13, RZ, P5 ;  /* 0x000000ff0d057207 */ /* 0x000fc40002800000 */
[----:B------:R-:W-:Y:S02]  /*0250*/  SEL R6, R14, RZ, P4 ;  /* 0x000000ff0e067207 */ /* 0x000fe40002000000 */
[----:B------:R-:W-:Y:S02]  /*0260*/  SEL R7, R15, RZ, P3 ;  /* 0x000000ff0f077207 */ /* 0x000fe40001800000 */
[----:B------:R-:W-:Y:S02]  /*0270*/  SEL R8, R8, RZ, P2 ;  /* 0x000000ff08087207 */ /* 0x000fe40001000000 */
[----:B------:R-:W-:Y:S02]  /*0280*/  SEL R9, R9, RZ, P1 ;  /* 0x000000ff09097207 */ /* 0x000fe40000800000 */
[----:B------:R-:W-:Y:S02]  /*0290*/  SEL R10, R10, RZ, P0 ;  /* 0x000000ff0a0a7207 */ /* 0x000fe40000000000 */
[----:B------:R-:W-:Y:S01]  /*02a0*/  SEL R11, R11, RZ, P6 ;  /* 0x000000ff0b0b7207 */ /* 0x000fe20003000000 */
[----:B------:R-:W-:Y:S04]  /*02b0*/  STG.E.128 desc[UR4][R2.64+0x800], R4 ;  /* 0x0008000402007986 */ /* 0x000fe8000c101d04 */
[----:B------:R-:W-:Y:S01]  /*02c0*/  STG.E.128 desc[UR4][R2.64], R8 ;  /* 0x0000000802007986 */ /* 0x000fe2000c101d04 */
[----:B------:R-:W-:Y:S05]  /*02d0*/  EXIT ;  /* 0x000000000000794d */ /* 0x000fea0003800000 */
.L_x_0:
[----:B------:R-:W-:-:S00]  /*02e0*/  BRA `(.L_x_0) ;  /* 0xfffffffc00fc7947 */ /* 0x000fc0000383ffff */
[----:B------:R-:W-:-:S00]  /*02f0*/  NOP ;  /* 0x0000000000007918 */ /* 0x000fc00000000000 */
        /* <DEDUP_REMOVED lines=8> */
.L_x_1:


//--------------------- .nv.constant0.triton_poi_fused_convolution_max_pool2d_with_indices_relu_10 --------------------------
	.section	.nv.constant0.triton_poi_fused_convolution_max_pool2d_with_indices_relu_10,"a",@progbits
	.sectionflags	@""
	.align	4
.nv.constant0.triton_poi_fused_convolution_max_pool2d_with_indices_relu_10:
	.zero		548
